//
// Generated by NVIDIA NVVM Compiler
//
// Compiler Build ID: CL-36424714
// Cuda compilation tools, release 13.0, V13.0.88
// Based on NVVM 20.0.0
//

.version 9.0
.target sm_100
.address_size 64

	// .globl	_Z6matmulP13__nv_bfloat16S0_S0_14CUtensorMap_stS1_

.visible .entry _Z6matmulP13__nv_bfloat16S0_S0_14CUtensorMap_stS1_(
	.param .u64 .ptr .align 1 _Z6matmulP13__nv_bfloat16S0_S0_14CUtensorMap_stS1__param_0,
	.param .u64 .ptr .align 1 _Z6matmulP13__nv_bfloat16S0_S0_14CUtensorMap_stS1__param_1,
	.param .u64 .ptr .align 1 _Z6matmulP13__nv_bfloat16S0_S0_14CUtensorMap_stS1__param_2,
	.param .align 128 .b8 _Z6matmulP13__nv_bfloat16S0_S0_14CUtensorMap_stS1__param_3[128],
	.param .align 128 .b8 _Z6matmulP13__nv_bfloat16S0_S0_14CUtensorMap_stS1__param_4[128]
)
{


	ret;

}


// ===== COMPILED SASS (sm_100) =====

	.target	sm_100

	.elftype	@"ET_EXEC"


//--------------------- .note.nv.tkinfo           --------------------------
	.section	.note.nv.tkinfo,"",@"SHT_NOTE"
	.sectionflags	@"SHF_NOTE_NV_TKINFO"
	.tkinfo
        /*0018*/ 	.word	0x00000002
        /*0030*/ 	.string	""
        /*0030*/ 	.string	"ptxas"
        /*0030*/ 	.string	"Cuda compilation tools, release 13.0, V13.0.88"
        /*0030*/ 	.string	"Build cuda_13.0.r13.0/compiler.36424714_0"
        /*0030*/ 	.string	"-arch sm_100 -m 64 "



//--------------------- .note.nv.cuinfo           --------------------------
	.section	.note.nv.cuinfo,"",@"SHT_NOTE"
	.sectionflags	@"SHF_NOTE_NV_CUINFO"
        /*0018*/ 	.short	0x0002
        /*001a*/ 	.short	0x0064
        /*001c*/ 	.short	0x0082
	.zero		2


//--------------------- .nv.info                  --------------------------
	.section	.nv.info,"",@"SHT_CUDA_INFO"
	.align	4


	//----- nvinfo : EIATTR_REGCOUNT
	.align		4
        /*0000*/ 	.byte	0x04, 0x2f
        /*0002*/ 	.short	(.L_1 - .L_0)
	.align		4
.L_0:
        /*0004*/ 	.word	index@(_Z6matmulP13__nv_bfloat16S0_S0_14CUtensorMap_stS1_)
        /*0008*/ 	.word	0x00000004


	//----- nvinfo : EIATTR_FRAME_SIZE
	.align		4
.L_1:
        /*000c*/ 	.byte	0x04, 0x11
        /*000e*/ 	.short	(.L_3 - .L_2)
	.align		4
.L_2:
        /*0010*/ 	.word	index@(_Z6matmulP13__nv_bfloat16S0_S0_14CUtensorMap_stS1_)
        /*0014*/ 	.word	0x00000000


	//----- nvinfo : EIATTR_MIN_STACK_SIZE
	.align		4
.L_3:
        /*0018*/ 	.byte	0x04, 0x12
        /*001a*/ 	.short	(.L_5 - .L_4)
	.align		4
.L_4:
        /*001c*/ 	.word	index@(_Z6matmulP13__nv_bfloat16S0_S0_14CUtensorMap_stS1_)
        /*0020*/ 	.word	0x00000000
.L_5:


//--------------------- .nv.compat                --------------------------
	.section	.nv.compat,"",@"SHT_CUDA_COMPAT_INFO"
	.align	4
        /*0000*/ 	.byte	0x02, 0x09, 0x00, 0x00, 0x02, 0x02, 0x01, 0x00, 0x02, 0x05, 0x05, 0x00, 0x03, 0x07, 0x01, 0x01
        /*0010*/ 	.byte	0x02, 0x03, 0x00, 0x00, 0x02, 0x06, 0x01, 0x00, 0x04, 0x0b, 0x08, 0x00, 0x09, 0x00, 0x00, 0x00
        /*0020*/ 	.byte	0x00, 0x00, 0x00, 0x00


//--------------------- .nv.info._Z6matmulP13__nv_bfloat16S0_S0_14CUtensorMap_stS1_ --------------------------
	.section	.nv.info._Z6matmulP13__nv_bfloat16S0_S0_14CUtensorMap_stS1_,"",@"SHT_CUDA_INFO"
	.sectionflags	@""
	.align	4


	//----- nvinfo : EIATTR_CUDA_API_VERSION
	.align		4
        /*0000*/ 	.byte	0x04, 0x37
        /*0002*/ 	.short	(.L_7 - .L_6)
.L_6:
        /*0004*/ 	.word	0x00000082


	//----- nvinfo : EIATTR_KPARAM_INFO
	.align		4
.L_7:
        /*0008*/ 	.byte	0x04, 0x17
        /*000a*/ 	.short	(.L_9 - .L_8)
.L_8:
        /*000c*/ 	.word	0x00000000
        /*0010*/ 	.short	0x0004
        /*0012*/ 	.short	0x0100
        /*0014*/ 	.byte	0x00, 0xf0, 0x01, 0x02


	//----- nvinfo : EIATTR_KPARAM_INFO
	.align		4
.L_9:
        /*0018*/ 	.byte	0x04, 0x17
        /*001a*/ 	.short	(.L_11 - .L_10)
.L_10:
        /*001c*/ 	.word	0x00000000
        /*0020*/ 	.short	0x0003
        /*0022*/ 	.short	0x0080
        /*0024*/ 	.byte	0x00, 0xf0, 0x01, 0x02


	//----- nvinfo : EIATTR_KPARAM_INFO
	.align		4
.L_11:
        /*0028*/ 	.byte	0x04, 0x17
        /*002a*/ 	.short	(.L_13 - .L_12)
.L_12:
        /*002c*/ 	.word	0x00000000
        /*0030*/ 	.short	0x0002
        /*0032*/ 	.short	0x0010
        /*0034*/ 	.byte	0x00, 0xf5, 0x21, 0x00


	//----- nvinfo : EIATTR_KPARAM_INFO
	.align		4
.L_13:
        /*0038*/ 	.byte	0x04, 0x17
        /*003a*/ 	.short	(.L_15 - .L_14)
.L_14:
        /*003c*/ 	.word	0x00000000
        /*0040*/ 	.short	0x0001
        /*0042*/ 	.short	0x0008
        /*0044*/ 	.byte	0x00, 0xf5, 0x21, 0x00


	//----- nvinfo : EIATTR_KPARAM_INFO
	.align		4
.L_15:
        /*0048*/ 	.byte	0x04, 0x17
        /*004a*/ 	.short	(.L_17 - .L_16)
.L_16:
        /*004c*/ 	.word	0x00000000
        /*0050*/ 	.short	0x0000
        /*0052*/ 	.short	0x0000
        /*0054*/ 	.byte	0x00, 0xf5, 0x21, 0x00


	//----- nvinfo : EIATTR_SPARSE_MMA_MASK
	.align		4
.L_17:
        /*0058*/ 	.byte	0x03, 0x50
        /*005a*/ 	.short	0x0000


	//----- nvinfo : EIATTR_MAXREG_COUNT
	.align		4
        /*005c*/ 	.byte	0x03, 0x1b
        /*005e*/ 	.short	0x00ff


	//----- nvinfo : EIATTR_MERCURY_ISA_VERSION
	.align		4
        /*0060*/ 	.byte	0x03, 0x5f
        /*0062*/ 	.short	0x0101


	//----- nvinfo : EIATTR_VRC_CTA_INIT_COUNT
	.align		4
        /*0064*/ 	.byte	0x02, 0x4a
	.zero		1
	.zero		1


	//----- nvinfo : EIATTR_EXIT_INSTR_OFFSETS
	.align		4
        /*0068*/ 	.byte	0x04, 0x1c
        /*006a*/ 	.short	(.L_19 - .L_18)


	//   ....[0]....
.L_18:
        /*006c*/ 	.word	0x00000010


	//----- nvinfo : EIATTR_CBANK_PARAM_SIZE
	.align		4
.L_19:
        /*0070*/ 	.byte	0x03, 0x19
        /*0072*/ 	.short	0x0180


	//----- nvinfo : EIATTR_PARAM_CBANK
	.align		4
        /*0074*/ 	.byte	0x04, 0x0a
        /*0076*/ 	.short	(.L_21 - .L_20)
	.align		4
.L_20:
        /*0078*/ 	.word	index@(.nv.constant0._Z6matmulP13__nv_bfloat16S0_S0_14CUtensorMap_stS1_)
        /*007c*/ 	.short	0x0380
        /*007e*/ 	.short	0x0180


	//----- nvinfo : EIATTR_SW_WAR
	.align		4
.L_21:
        /*0080*/ 	.byte	0x04, 0x36
        /*0082*/ 	.short	(.L_23 - .L_22)
.L_22:
        /*0084*/ 	.word	0x00000008
.L_23:


//--------------------- .nv.callgraph             --------------------------
	.section	.nv.callgraph,"",@"SHT_CUDA_CALLGRAPH"
	.align	4
	.sectionentsize	8
	.align		4
        /*0000*/ 	.word	0x00000000
	.align		4
        /*0004*/ 	.word	0xffffffff
	.align		4
        /*0008*/ 	.word	0x00000000
	.align		4
        /*000c*/ 	.word	0xfffffffe
	.align		4
        /*0010*/ 	.word	0x00000000
	.align		4
        /*0014*/ 	.word	0xfffffffd
	.align		4
        /*0018*/ 	.word	0x00000000
	.align		4
        /*001c*/ 	.word	0xfffffffc


//--------------------- .text._Z6matmulP13__nv_bfloat16S0_S0_14CUtensorMap_stS1_ --------------------------
	.section	.text._Z6matmulP13__nv_bfloat16S0_S0_14CUtensorMap_stS1_,"ax",@progbits
	.align	128
        .global         _Z6matmulP13__nv_bfloat16S0_S0_14CUtensorMap_stS1_
        .type           _Z6matmulP13__nv_bfloat16S0_S0_14CUtensorMap_stS1_,@function
        .size           _Z6matmulP13__nv_bfloat16S0_S0_14CUtensorMap_stS1_,(.L_x_1 - _Z6matmulP13__nv_bfloat16S0_S0_14CUtensorMap_stS1_)
        .other          _Z6matmulP13__nv_bfloat16S0_S0_14CUtensorMap_stS1_,@"STO_CUDA_ENTRY STV_DEFAULT"
_Z6matmulP13__nv_bfloat16S0_S0_14CUtensorMap_stS1_:
.text._Z6matmulP13__nv_bfloat16S0_S0_14CUtensorMap_stS1_:
[----:B------:R-:W-:Y:S01]  /*0000*/  LDC R1, c[0x0][0x37c] ;  /* 0x0000df00ff017b82 */ /* 0x000fe20000000800 */
[----:B------:R-:W-:Y:S05]  /*0010*/  EXIT ;  /* 0x000000000000794d */ /* 0x000fea0003800000 */
.L_x_0:
[----:B------:R-:W-:-:S00]  /*0020*/  BRA `(.L_x_0) ;  /* 0xfffffffc00fc7947 */ /* 0x000fc0000383ffff */
[----:B------:R-:W-:-:S00]  /*0030*/  NOP ;  /* 0x0000000000007918 */ /* 0x000fc00000000000 */
        /* <DEDUP_REMOVED lines=12> */
.L_x_1:


//--------------------- .nv.shared.reserved.0     --------------------------
	.section	.nv.shared.reserved.0,"aw",@nobits
	.weak		__nv_reservedSMEM_offset_0_alias
	.size		__nv_reservedSMEM_offset_0_alias, 0, 64
	.other		__nv_reservedSMEM_offset_0_alias,@"STO_CUDA_RESERVED_SHARED STV_DEFAULT"
__nv_reservedSMEM_offset_0_alias:
	.zero		0
	.zero		64


//--------------------- .nv.constant0._Z6matmulP13__nv_bfloat16S0_S0_14CUtensorMap_stS1_ --------------------------
	.section	.nv.constant0._Z6matmulP13__nv_bfloat16S0_S0_14CUtensorMap_stS1_,"a",@progbits
	.sectionflags	@""
	.align	4
.nv.constant0._Z6matmulP13__nv_bfloat16S0_S0_14CUtensorMap_stS1_:
	.zero		1280


//--------------------- SYMBOLS --------------------------

	.type		.nv.reservedSmem.offset0,@object
	.size		.nv.reservedSmem.offset0,0x4
